	.headerflags	@"EF_CUDA_TEXMODE_UNIFIED EF_CUDA_64BIT_ADDRESS EF_CUDA_ACCELERATORS EF_CUDA_SM90 EF_CUDA_VIRTUAL_SM(EF_CUDA_SM90)"
	.elftype	@"ET_EXEC"


//--------------------- .nv.info                  --------------------------
	.section	.nv.info,"",@"SHT_CUDA_INFO"
	.align	4


	//----- nvinfo : EIATTR_REGCOUNT
	.align		4
        /*0000*/ 	.byte	0x04, 0x2f
        /*0002*/ 	.short	(.L_1 - .L_0)
	.align		4
.L_0:
        /*0004*/ 	.word	index@(triton_poi_fused_constant_pad_nd_25)
        /*0008*/ 	.word	0x0000001e


	//----- nvinfo : EIATTR_MIN_STACK_SIZE
	.align		4
.L_1:
        /*000c*/ 	.byte	0x04, 0x12
        /*000e*/ 	.short	(.L_3 - .L_2)
	.align		4
.L_2:
        /*0010*/ 	.word	index@(triton_poi_fused_constant_pad_nd_25)
        /*0014*/ 	.word	0x00000000


	//----- nvinfo : EIATTR_FRAME_SIZE
	.align		4
.L_3:
        /*0018*/ 	.byte	0x04, 0x11
        /*001a*/ 	.short	(.L_5 - .L_4)
	.align		4
.L_4:
        /*001c*/ 	.word	index@(triton_poi_fused_constant_pad_nd_25)
        /*0020*/ 	.word	0x00000000


	//----- nvinfo : EIATTR_MIN_STACK_SIZE
	.align		4
.L_5:
        /*0024*/ 	.byte	0x04, 0x12
        /*0026*/ 	.short	(.L_7 - .L_6)
	.align		4
.L_6:
        /*0028*/ 	.word	index@(triton_poi_fused_constant_pad_nd_25)
        /*002c*/ 	.word	0x00000000
.L_7:


//--------------------- .nv.info.triton_poi_fused_constant_pad_nd_25 --------------------------
	.section	.nv.info.triton_poi_fused_constant_pad_nd_25,"",@"SHT_CUDA_INFO"
	.sectionflags	@""
	.align	4


	//----- nvinfo : EIATTR_CUDA_API_VERSION
	.align		4
        /*0000*/ 	.byte	0x04, 0x37
        /*0002*/ 	.short	(.L_9 - .L_8)
.L_8:
        /*0004*/ 	.word	0x0000007c


	//----- nvinfo : EIATTR_KPARAM_INFO
	.align		4
.L_9:
        /*0008*/ 	.byte	0x04, 0x17
        /*000a*/ 	.short	(.L_11 - .L_10)
.L_10:
        /*000c*/ 	.word	0x00000000
        /*0010*/ 	.short	0x0003
        /*0012*/ 	.short	0x0014
        /*0014*/ 	.byte	0x00, 0xf0, 0x11, 0x00


	//----- nvinfo : EIATTR_KPARAM_INFO
	.align		4
.L_11:
        /*0018*/ 	.byte	0x04, 0x17
        /*001a*/ 	.short	(.L_13 - .L_12)
.L_12:
        /*001c*/ 	.word	0x00000000
        /*0020*/ 	.short	0x0002
        /*0022*/ 	.short	0x0010
        /*0024*/ 	.byte	0x00, 0xf0, 0x11, 0x00


	//----- nvinfo : EIATTR_KPARAM_INFO
	.align		4
.L_13:
        /*0028*/ 	.byte	0x04, 0x17
        /*002a*/ 	.short	(.L_15 - .L_14)
.L_14:
        /*002c*/ 	.word	0x00000000
        /*0030*/ 	.short	0x0001
        /*0032*/ 	.short	0x0008
        /*0034*/ 	.byte	0x00, 0xf4, 0x21, 0x00


	//----- nvinfo : EIATTR_KPARAM_INFO
	.align		4
.L_15:
        /*0038*/ 	.byte	0x04, 0x17
        /*003a*/ 	.short	(.L_17 - .L_16)
.L_16:
        /*003c*/ 	.word	0x00000000
        /*0040*/ 	.short	0x0000
        /*0042*/ 	.short	0x0000
        /*0044*/ 	.byte	0x00, 0xf4, 0x21, 0x00


	//----- nvinfo : EIATTR_SPARSE_MMA_MASK
	.align		4
.L_17:
        /*0048*/ 	.byte	0x03, 0x50
        /*004a*/ 	.short	0x0000


	//----- nvinfo : EIATTR_MAXREG_COUNT
	.align		4
        /*004c*/ 	.byte	0x03, 0x1b
        /*004e*/ 	.short	0x00ff


	//----- nvinfo : EIATTR_EXIT_INSTR_OFFSETS
	.align		4
        /*0050*/ 	.byte	0x04, 0x1c
        /*0052*/ 	.short	(.L_19 - .L_18)


	//   ....[0]....
.L_18:
        /*0054*/ 	.word	0x00000680


	//   ....[1]....
        /*0058*/ 	.word	0x000006d0


	//----- nvinfo : EIATTR_REQNTID
	.align		4
.L_19:
        /*005c*/ 	.byte	0x04, 0x10
        /*005e*/ 	.short	(.L_21 - .L_20)
.L_20:
        /*0060*/ 	.word	0x00000080
        /*0064*/ 	.word	0x00000001
        /*0068*/ 	.word	0x00000001


	//----- nvinfo : EIATTR_CBANK_PARAM_SIZE
	.align		4
.L_21:
        /*006c*/ 	.byte	0x03, 0x19
        /*006e*/ 	.short	0x0018


	//----- nvinfo : EIATTR_PARAM_CBANK
	.align		4
        /*0070*/ 	.byte	0x04, 0x0a
        /*0072*/ 	.short	(.L_23 - .L_22)
	.align		4
.L_22:
        /*0074*/ 	.word	index@(.nv.constant0.triton_poi_fused_constant_pad_nd_25)
        /*0078*/ 	.short	0x0210
        /*007a*/ 	.short	0x0018


	//----- nvinfo : EIATTR_SW_WAR
	.align		4
.L_23:
        /*007c*/ 	.byte	0x04, 0x36
        /*007e*/ 	.short	(.L_25 - .L_24)
.L_24:
        /*0080*/ 	.word	0x00000008
.L_25:


//--------------------- .nv.callgraph             --------------------------
	.section	.nv.callgraph,"",@"SHT_CUDA_CALLGRAPH"
	.align	4
	.sectionentsize	8
	.align		4
        /*0000*/ 	.word	0x00000000
	.align		4
        /*0004*/ 	.word	0xffffffff
	.align		4
        /*0008*/ 	.word	0x00000000
	.align		4
        /*000c*/ 	.word	0xfffffffe
	.align		4
        /*0010*/ 	.word	0x00000000
	.align		4
        /*0014*/ 	.word	0xfffffffd
	.align		4
        /*0018*/ 	.word	0x00000000
	.align		4
        /*001c*/ 	.word	0xfffffffc


//--------------------- .text.triton_poi_fused_constant_pad_nd_25 --------------------------
	.section	.text.triton_poi_fused_constant_pad_nd_25,"ax",@progbits
	.sectionflags	@"SHF_BARRIERS=1"
	.align	128
        .global         triton_poi_fused_constant_pad_nd_25
        .type           triton_poi_fused_constant_pad_nd_25,@function
        .size           triton_poi_fused_constant_pad_nd_25,(.L_x_1 - triton_poi_fused_constant_pad_nd_25)
        .other          triton_poi_fused_constant_pad_nd_25,@"STO_CUDA_ENTRY STV_DEFAULT"
triton_poi_fused_constant_pad_nd_25:
.text.triton_poi_fused_constant_pad_nd_25:
[----:B------:R-:W0:Y:S01]  /*0000*/  LDC R1, c[0x0][0x28] ;  /* 0x00000a00ff017b82 */ /* 0x000e220000000800 */
[----:B------:R-:W1:Y:S01]  /*0010*/  S2R R0, SR_CTAID.X ;  /* 0x0000000000007919 */ /* 0x000e620000002500 */
[----:B------:R-:W-:Y:S01]  /*0020*/  CS2R R14, SRZ ;  /* 0x00000000000e7805 */ /* 0x000fe2000001ff00 */
[----:B------:R-:W-:Y:S01]  /*0030*/  ULDC.64 UR6, c[0x0][0x208] ;  /* 0x0000820000067ab9 */ /* 0x000fe20000000a00 */
[----:B------:R-:W-:Y:S01]  /*0040*/  IMAD.MOV.U32 R16, RZ, RZ, RZ ;  /* 0x000000ffff107224 */ /* 0x000fe200078e00ff */
[----:B------:R-:W2:Y:S01]  /*0050*/  S2R R5, SR_TID.X ;  /* 0x0000000000057919 */ /* 0x000ea20000002100 */
[----:B------:R-:W3:Y:S01]  /*0060*/  S2R R4, SR_CTAID.Y ;  /* 0x0000000000047919 */ /* 0x000ee20000002600 */
[----:B-1----:R-:W-:Y:S01]  /*0070*/  IMAD.SHL.U32 R0, R0, 0x20, RZ ;  /* 0x0000002000007824 */ /* 0x002fe200078e00ff */
[----:B--2---:R-:W-:-:S04]  /*0080*/  SHF.R.U32.HI R17, RZ, 0x5, R5 ;  /* 0x00000005ff117819 */ /* 0x004fc80000011605 */
[----:B------:R-:W-:Y:S01]  /*0090*/  LOP3.LUT R8, R0, 0x1f, R5, 0xf8, !PT ;  /* 0x0000001f00087812 */ /* 0x000fe200078ef805 */
[----:B---3--:R-:W-:Y:S01]  /*00a0*/  IMAD.SHL.U32 R6, R4, 0x20, RZ ;  /* 0x0000002004067824 */ /* 0x008fe200078e00ff */
[----:B------:R-:W-:-:S03]  /*00b0*/  SGXT.U32 R17, R17, 0x2 ;  /* 0x000000021111781a */ /* 0x000fc60000000000 */
[----:B------:R-:W-:-:S05]  /*00c0*/  IMAD.HI R2, R8, 0x38e38e39, RZ ;  /* 0x38e38e3908027827 */ /* 0x000fca00078e02ff */
[----:B------:R-:W-:-:S04]  /*00d0*/  SHF.R.S32.HI R3, RZ, 0x1, R2 ;  /* 0x00000001ff037819 */ /* 0x000fc80000011402 */
[----:B------:R-:W-:Y:S02]  /*00e0*/  LEA.HI R7, R2, R3, RZ, 0x1 ;  /* 0x0000000302077211 */ /* 0x000fe400078f08ff */
[----:B------:R-:W1:Y:S03]  /*00f0*/  LDC.64 R2, c[0x0][0x210] ;  /* 0x00008400ff027b82 */ /* 0x000e660000000a00 */
[----:B------:R-:W-:-:S05]  /*0100*/  IMAD R10, R7, -0x9, R8 ;  /* 0xfffffff7070a7824 */ /* 0x000fca00078e0208 */
[----:B------:R-:W-:Y:S01]  /*0110*/  ISETP.GE.AND P0, PT, R10, 0x8, PT ;  /* 0x000000080a00780c */ /* 0x000fe20003f06270 */
[----:B------:R-:W-:Y:S01]  /*0120*/  IMAD R10, R7, 0x8, R10 ;  /* 0x00000008070a7824 */ /* 0x000fe200078e020a */
[----:B------:R-:W-:Y:S02]  /*0130*/  LOP3.LUT R7, R6, R17, RZ, 0xfc, !PT ;  /* 0x0000001106077212 */ /* 0x000fe400078efcff */
[----:B------:R-:W-:-:S03]  /*0140*/  ISETP.LT.AND P0, PT, R8, 0x48, !P0 ;  /* 0x000000480800780c */ /* 0x000fc60004701270 */
[----:B------:R-:W-:Y:S01]  /*0150*/  IMAD R9, R7, 0x40, R10 ;  /* 0x0000004007097824 */ /* 0x000fe200078e020a */
[----:B------:R-:W-:Y:S01]  /*0160*/  HFMA2.MMA R26, -RZ, RZ, 0, 0 ;  /* 0x00000000ff1a7435 */ /* 0x000fe200000001ff */
[----:B------:R-:W-:Y:S02]  /*0170*/  IMAD.MOV.U32 R7, RZ, RZ, RZ ;  /* 0x000000ffff077224 */ /* 0x000fe400078e00ff */
[C---:B------:R-:W-:Y:S02]  /*0180*/  VIADD R19, R9.reuse, 0x100 ;  /* 0x0000010009137836 */ /* 0x040fe40000000000 */
[C---:B------:R-:W-:Y:S02]  /*0190*/  VIADD R21, R9.reuse, 0x200 ;  /* 0x0000020009157836 */ /* 0x040fe40000000000 */
[----:B------:R-:W-:Y:S02]  /*01a0*/  VIADD R23, R9, 0x300 ;  /* 0x0000030009177836 */ /* 0x000fe40000000000 */
[----:B-1----:R-:W-:-:S04]  /*01b0*/  IMAD.WIDE R18, R19, 0x4, R2 ;  /* 0x0000000413127825 */ /* 0x002fc800078e0202 */
[--C-:B------:R-:W-:Y:S01]  /*01c0*/  IMAD.WIDE R20, R21, 0x4, R2.reuse ;  /* 0x0000000415147825 */ /* 0x100fe200078e0202 */
[----:B------:R1:W2:Y:S03]  /*01d0*/  @P0 LDG.E.EL R15, desc[UR6][R18.64] ;  /* 0x00000006120f0981 */ /* 0x0002a6000c2e1900 */
[C---:B------:R-:W-:Y:S01]  /*01e0*/  VIADD R25, R9.reuse, 0x400 ;  /* 0x0000040009197836 */ /* 0x040fe20000000000 */
[----:B------:R3:W4:Y:S01]  /*01f0*/  @P0 LDG.E.EL R14, desc[UR6][R20.64] ;  /* 0x00000006140e0981 */ /* 0x000722000c2e1900 */
[C---:B------:R-:W-:Y:S02]  /*0200*/  VIADD R11, R9.reuse, 0x500 ;  /* 0x00000500090b7836 */ /* 0x040fe40000000000 */
[C---:B------:R-:W-:Y:S02]  /*0210*/  VIADD R13, R9.reuse, 0x600 ;  /* 0x00000600090d7836 */ /* 0x040fe40000000000 */
[----:B------:R-:W-:Y:S01]  /*0220*/  VIADD R27, R9, 0x700 ;  /* 0x00000700091b7836 */ /* 0x000fe20000000000 */
[----:B-1----:R-:W-:Y:S01]  /*0230*/  CS2R R18, SRZ ;  /* 0x0000000000127805 */ /* 0x002fe2000001ff00 */
[----:B------:R-:W-:-:S04]  /*0240*/  IMAD.WIDE R22, R23, 0x4, R2 ;  /* 0x0000000417167825 */ /* 0x000fc800078e0202 */
[--C-:B------:R-:W-:Y:S01]  /*0250*/  IMAD.WIDE R24, R25, 0x4, R2.reuse ;  /* 0x0000000419187825 */ /* 0x100fe200078e0202 */
[----:B------:R1:W5:Y:S03]  /*0260*/  @P0 LDG.E.EL R16, desc[UR6][R22.64] ;  /* 0x0000000616100981 */ /* 0x000366000c2e1900 */
[--C-:B------:R-:W-:Y:S01]  /*0270*/  IMAD.WIDE R8, R9, 0x4, R2.reuse ;  /* 0x0000000409087825 */ /* 0x100fe200078e0202 */
[----:B------:R-:W5:Y:S03]  /*0280*/  @P0 LDG.E.EL R7, desc[UR6][R24.64] ;  /* 0x0000000618070981 */ /* 0x000f66000c2e1900 */
[--C-:B------:R-:W-:Y:S01]  /*0290*/  IMAD.WIDE R10, R11, 0x4, R2.reuse ;  /* 0x000000040b0a7825 */ /* 0x100fe200078e0202 */
[----:B------:R-:W5:Y:S03]  /*02a0*/  @P0 LDG.E.EL R18, desc[UR6][R8.64] ;  /* 0x0000000608120981 */ /* 0x000f66000c2e1900 */
[----:B------:R-:W-:Y:S01]  /*02b0*/  IMAD.WIDE R12, R13, 0x4, R2 ;  /* 0x000000040d0c7825 */ /* 0x000fe200078e0202 */
[----:B------:R-:W5:Y:S03]  /*02c0*/  @P0 LDG.E.EL R26, desc[UR6][R10.64] ;  /* 0x000000060a1a0981 */ /* 0x000f66000c2e1900 */
[----:B---3--:R-:W-:-:S02]  /*02d0*/  IMAD.MOV.U32 R20, RZ, RZ, RZ ;  /* 0x000000ffff147224 */ /* 0x008fc400078e00ff */
[----:B------:R-:W-:-:S04]  /*02e0*/  IMAD.WIDE R2, R27, 0x4, R2 ;  /* 0x000000041b027825 */ /* 0x000fc800078e0202 */
[----:B------:R-:W3:Y:S04]  /*02f0*/  @P0 LDG.E.EL R20, desc[UR6][R12.64] ;  /* 0x000000060c140981 */ /* 0x000ee8000c2e1900 */
[----:B------:R1:W3:Y:S01]  /*0300*/  @P0 LDG.E.EL R19, desc[UR6][R2.64] ;  /* 0x0000000602130981 */ /* 0x0002e2000c2e1900 */
[----:B------:R-:W1:Y:S01]  /*0310*/  S2UR UR5, SR_CgaCtaId ;  /* 0x00000000000579c3 */ /* 0x000e620000008800 */
[----:B------:R-:W-:Y:S01]  /*0320*/  IMAD.SHL.U32 R21, R5, 0x20, RZ ;  /* 0x0000002005157824 */ /* 0x000fe200078e00ff */
[----:B------:R-:W-:-:S04]  /*0330*/  UMOV UR4, 0x400 ;  /* 0x0000040000047882 */ /* 0x000fc80000000000 */
[----:B-1----:R-:W-:-:S04]  /*0340*/  LOP3.LUT R22, R21, 0x3e0, RZ, 0xc0, !PT ;  /* 0x000003e015167812 */ /* 0x002fc800078ec0ff */
[----:B------:R-:W-:Y:S01]  /*0350*/  LOP3.LUT R17, R22, R17, RZ, 0xfc, !PT ;  /* 0x0000001116117212 */ /* 0x000fe200078efcff */
[----:B0-----:R-:W-:-:S06]  /*0360*/  UPRMT UR4, UR5, 0x654, UR4 ;  /* 0x0000065405047896 */ /* 0x001fcc0008000004 */
[----:B------:R-:W-:-:S05]  /*0370*/  LEA.HI R22, R22, UR4, RZ, 0x1f ;  /* 0x0000000416167c11 */ /* 0x000fca000f8ff8ff */
[----:B------:R-:W-:Y:S02]  /*0380*/  IMAD R22, R17, 0x4, R22 ;  /* 0x0000000411167824 */ /* 0x000fe400078e0216 */
[C---:B------:R-:W-:Y:S02]  /*0390*/  IMAD.SHL.U32 R2, R5.reuse, 0x2, RZ ;  /* 0x0000000205027824 */ /* 0x040fe400078e00ff */
[----:B------:R-:W-:-:S03]  /*03a0*/  IMAD.SHL.U32 R3, R5, 0x4, RZ ;  /* 0x0000000405037824 */ /* 0x000fc600078e00ff */
[----:B------:R-:W-:-:S05]  /*03b0*/  LOP3.LUT R2, R2, 0xf0, RZ, 0xc0, !PT ;  /* 0x000000f002027812 */ /* 0x000fca00078ec0ff */
[----:B------:R-:W-:Y:S01]  /*03c0*/  VIADD R2, R2, UR4 ;  /* 0x0000000402027c36 */ /* 0x000fe20008000000 */
[----:B------:R-:W-:Y:S02]  /*03d0*/  SHF.R.S32.HI R4, RZ, 0x1a, R4 ;  /* 0x0000001aff047819 */ /* 0x000fe40000011404 */
[----:B------:R-:W-:Y:S02]  /*03e0*/  LOP3.LUT R6, R6, 0x1c, R3, 0xf8, !PT ;  /* 0x0000001c06067812 */ /* 0x000fe400078ef803 */
[----:B------:R-:W-:-:S04]  /*03f0*/  SHF.R.U32.HI R5, RZ, 0x3, R5 ;  /* 0x00000003ff057819 */ /* 0x000fc80000011605 */
[----:B------:R-:W-:-:S04]  /*0400*/  SGXT.U32 R5, R5, 0x4 ;  /* 0x000000040505781a */ /* 0x000fc80000000000 */
[----:B------:R-:W-:-:S04]  /*0410*/  LOP3.LUT R5, R0, R5, RZ, 0xfc, !PT ;  /* 0x0000000500057212 */ /* 0x000fc800078efcff */
[C---:B------:R-:W-:Y:S02]  /*0420*/  LOP3.LUT R0, R5.reuse, 0x10, RZ, 0xfc, !PT ;  /* 0x0000001005007812 */ /* 0x040fe400078efcff */
[----:B------:R-:W-:Y:S02]  /*0430*/  ISETP.GE.AND P1, PT, R5, 0x51, PT ;  /* 0x000000510500780c */ /* 0x000fe40003f26270 */
[----:B--2---:R-:W-:Y:S02]  /*0440*/  SEL R15, R15, RZ, P0 ;  /* 0x000000ff0f0f7207 */ /* 0x004fe40000000000 */
[----:B----4-:R-:W-:-:S03]  /*0450*/  SEL R9, R14, RZ, P0 ;  /* 0x000000ff0e097207 */ /* 0x010fc60000000000 */
[----:B------:R0:W-:Y:S04]  /*0460*/  STS [R22+0x10], R15 ;  /* 0x0000100f16007388 */ /* 0x0001e80000000800 */
[----:B------:R-:W-:Y:S01]  /*0470*/  STS [R22+0x20], R9 ;  /* 0x0000200916007388 */ /* 0x000fe20000000800 */
[----:B-----5:R-:W-:Y:S02]  /*0480*/  SEL R11, R16, RZ, P0 ;  /* 0x000000ff100b7207 */ /* 0x020fe40000000000 */
[----:B------:R-:W-:Y:S02]  /*0490*/  SEL R13, R7, RZ, P0 ;  /* 0x000000ff070d7207 */ /* 0x000fe40000000000 */
[----:B0-----:R-:W-:Y:S02]  /*04a0*/  SEL R15, R18, RZ, P0 ;  /* 0x000000ff120f7207 */ /* 0x001fe40000000000 */
[----:B------:R-:W-:Y:S01]  /*04b0*/  SEL R17, R26, RZ, P0 ;  /* 0x000000ff1a117207 */ /* 0x000fe20000000000 */
[----:B------:R-:W-:Y:S01]  /*04c0*/  STS [R22+0x30], R11 ;  /* 0x0000300b16007388 */ /* 0x000fe20000000800 */
[----:B---3--:R-:W-:-:S02]  /*04d0*/  SEL R21, R20, RZ, P0 ;  /* 0x000000ff14157207 */ /* 0x008fc40000000000 */
[----:B------:R-:W-:Y:S01]  /*04e0*/  SEL R19, R19, RZ, P0 ;  /* 0x000000ff13137207 */ /* 0x000fe20000000000 */
[----:B------:R0:W-:Y:S04]  /*04f0*/  STS [R22+0x40], R13 ;  /* 0x0000400d16007388 */ /* 0x0001e80000000800 */
[----:B------:R-:W-:Y:S04]  /*0500*/  STS [R22+0x50], R17 ;  /* 0x0000501116007388 */ /* 0x000fe80000000800 */
[----:B------:R-:W-:Y:S04]  /*0510*/  STS [R22+0x60], R21 ;  /* 0x0000601516007388 */ /* 0x000fe80000000800 */
[----:B------:R-:W-:Y:S04]  /*0520*/  STS [R22], R15 ;  /* 0x0000000f16007388 */ /* 0x000fe80000000800 */
[----:B------:R-:W-:Y:S01]  /*0530*/  STS [R22+0x70], R19 ;  /* 0x0000701316007388 */ /* 0x000fe20000000800 */
[----:B------:R-:W-:-:S04]  /*0540*/  LOP3.LUT R7, R3, 0x1fc, RZ, 0xc0, !PT ;  /* 0x000001fc03077812 */ /* 0x000fc800078ec0ff */
[----:B------:R-:W-:Y:S01]  /*0550*/  LEA R8, R7, R2, 0x2 ;  /* 0x0000000207087211 */ /* 0x000fe200078e10ff */
[----:B------:R-:W-:Y:S01]  /*0560*/  BAR.SYNC.DEFER_BLOCKING 0x0 ;  /* 0x0000000000007b1d */ /* 0x000fe20000010000 */
[----:B------:R-:W-:-:S04]  /*0570*/  SGXT R3, R4, 0x1 ;  /* 0x000000010403781a */ /* 0x000fc80000000200 */
[----:B------:R-:W-:-:S03]  /*0580*/  LEA.HI R4, R3, R6, RZ, 0x8 ;  /* 0x0000000603047211 */ /* 0x000fc600078f40ff */
[----:B------:R-:W1:Y:S01]  /*0590*/  LDC.64 R2, c[0x0][0x218] ;  /* 0x00008600ff027b82 */ /* 0x000e620000000a00 */
[----:B------:R-:W2:Y:S01]  /*05a0*/  LDS.128 R8, [R8] ;  /* 0x0000000008087984 */ /* 0x000ea20000000c00 */
[----:B0-----:R-:W-:Y:S02]  /*05b0*/  LOP3.LUT R13, R4, 0xffffff00, RZ, 0xc0, !PT ;  /* 0xffffff00040d7812 */ /* 0x001fe400078ec0ff */
[----:B------:R-:W-:-:S03]  /*05c0*/  SHF.R.S32.HI R4, RZ, 0x8, R4 ;  /* 0x00000008ff047819 */ /* 0x000fc60000011404 */
[----:B------:R-:W-:Y:S01]  /*05d0*/  IMAD.IADD R13, R6, 0x1, -R13 ;  /* 0x00000001060d7824 */ /* 0x000fe200078e0a0d */
[----:B------:R-:W-:Y:S02]  /*05e0*/  LOP3.LUT R6, R7, 0x200, RZ, 0xfc, !PT ;  /* 0x0000020007067812 */ /* 0x000fe400078efcff */
[----:B------:R-:W-:Y:S01]  /*05f0*/  ISETP.GE.AND P0, PT, R0, 0x51, PT ;  /* 0x000000510000780c */ /* 0x000fe20003f06270 */
[----:B------:R-:W-:Y:S01]  /*0600*/  IMAD R13, R4, 0x5100, R13 ;  /* 0x00005100040d7824 */ /* 0x000fe200078e020d */
[----:B------:R-:W-:-:S03]  /*0610*/  SHF.R.U32.HI R6, RZ, 0x1, R6 ;  /* 0x00000001ff067819 */ /* 0x000fc60000011606 */
[----:B------:R-:W-:Y:S01]  /*0620*/  IMAD R5, R5, 0x100, R13 ;  /* 0x0000010005057824 */ /* 0x000fe200078e020d */
[----:B------:R-:W-:-:S03]  /*0630*/  LOP3.LUT R6, R6, 0x1f0, RZ, 0xc0, !PT ;  /* 0x000001f006067812 */ /* 0x000fc600078ec0ff */
[----:B-1----:R-:W-:-:S04]  /*0640*/  IMAD.WIDE R4, R5, 0x4, R2 ;  /* 0x0000000405047825 */ /* 0x002fc800078e0202 */
[----:B------:R-:W-:-:S04]  /*0650*/  VIADD R6, R6, UR4 ;  /* 0x0000000406067c36 */ /* 0x000fc80008000000 */
[----:B------:R-:W-:Y:S01]  /*0660*/  IMAD R6, R7, 0x4, R6 ;  /* 0x0000000407067824 */ /* 0x000fe200078e0206 */
[----:B--2---:R0:W-:Y:S02]  /*0670*/  @!P1 STG.E.128 desc[UR6][R4.64], R8 ;  /* 0x0000000804009986 */ /* 0x0041e4000c101d06 */
[----:B0-----:R-:W-:Y:S05]  /*0680*/  @P0 EXIT ;  /* 0x000000000000094d */ /* 0x001fea0003800000 */
[----:B0-----:R-:W0:Y:S01]  /*0690*/  LDS.128 R4, [R6+0x800] ;  /* 0x0008000006047984 */ /* 0x001e220000000c00 */
[----:B------:R-:W-:-:S04]  /*06a0*/  IMAD R13, R0, 0x100, R13 ;  /* 0x00000100000d7824 */ /* 0x000fc800078e020d */
[----:B------:R-:W-:-:S05]  /*06b0*/  IMAD.WIDE R2, R13, 0x4, R2 ;  /* 0x000000040d027825 */ /* 0x000fca00078e0202 */
[----:B0-----:R-:W-:Y:S01]  /*06c0*/  STG.E.128 desc[UR6][R2.64], R4 ;  /* 0x0000000402007986 */ /* 0x001fe2000c101d06 */
[----:B------:R-:W-:Y:S05]  /*06d0*/  EXIT ;  /* 0x000000000000794d */ /* 0x000fea0003800000 */
.L_x_0:
[----:B------:R-:W-:-:S00]  /*06e0*/  BRA `(.L_x_0) ;  /* 0xfffffffc00fc7947 */ /* 0x000fc0000383ffff */
[----:B------:R-:W-:-:S00]  /*06f0*/  NOP ;  /* 0x0000000000007918 */ /* 0x000fc00000000000 */
        /* <DEDUP_REMOVED lines=8> */
.L_x_1:


//--------------------- .nv.shared.triton_poi_fused_constant_pad_nd_25 --------------------------
	.section	.nv.shared.triton_poi_fused_constant_pad_nd_25,"aw",@nobits
	.sectionflags	@""
	.align	16
	.zero		1024


//--------------------- .nv.constant0.triton_poi_fused_constant_pad_nd_25 --------------------------
	.section	.nv.constant0.triton_poi_fused_constant_pad_nd_25,"a",@progbits
	.sectionflags	@""
	.align	4
.nv.constant0.triton_poi_fused_constant_pad_nd_25:
	.zero		552
